	.headerflags	@"EF_CUDA_TEXMODE_UNIFIED EF_CUDA_64BIT_ADDRESS EF_CUDA_ACCELERATORS EF_CUDA_SM90 EF_CUDA_VIRTUAL_SM(EF_CUDA_SM90)"
	.elftype	@"ET_EXEC"


//--------------------- .nv.info                  --------------------------
	.section	.nv.info,"",@"SHT_CUDA_INFO"
	.align	4


	//----- nvinfo : EIATTR_REGCOUNT
	.align		4
        /*0000*/ 	.byte	0x04, 0x2f
        /*0002*/ 	.short	(.L_1 - .L_0)
	.align		4
.L_0:
        /*0004*/ 	.word	index@(triton_poi_fused_convolution_0)
        /*0008*/ 	.word	0x0000000c


	//----- nvinfo : EIATTR_MIN_STACK_SIZE
	.align		4
.L_1:
        /*000c*/ 	.byte	0x04, 0x12
        /*000e*/ 	.short	(.L_3 - .L_2)
	.align		4
.L_2:
        /*0010*/ 	.word	index@(triton_poi_fused_convolution_0)
        /*0014*/ 	.word	0x00000000


	//----- nvinfo : EIATTR_FRAME_SIZE
	.align		4
.L_3:
        /*0018*/ 	.byte	0x04, 0x11
        /*001a*/ 	.short	(.L_5 - .L_4)
	.align		4
.L_4:
        /*001c*/ 	.word	index@(triton_poi_fused_convolution_0)
        /*0020*/ 	.word	0x00000000


	//----- nvinfo : EIATTR_MIN_STACK_SIZE
	.align		4
.L_5:
        /*0024*/ 	.byte	0x04, 0x12
        /*0026*/ 	.short	(.L_7 - .L_6)
	.align		4
.L_6:
        /*0028*/ 	.word	index@(triton_poi_fused_convolution_0)
        /*002c*/ 	.word	0x00000000
.L_7:


//--------------------- .nv.info.triton_poi_fused_convolution_0 --------------------------
	.section	.nv.info.triton_poi_fused_convolution_0,"",@"SHT_CUDA_INFO"
	.sectionflags	@""
	.align	4


	//----- nvinfo : EIATTR_CUDA_API_VERSION
	.align		4
        /*0000*/ 	.byte	0x04, 0x37
        /*0002*/ 	.short	(.L_9 - .L_8)
.L_8:
        /*0004*/ 	.word	0x0000007c


	//----- nvinfo : EIATTR_KPARAM_INFO
	.align		4
.L_9:
        /*0008*/ 	.byte	0x04, 0x17
        /*000a*/ 	.short	(.L_11 - .L_10)
.L_10:
        /*000c*/ 	.word	0x00000000
        /*0010*/ 	.short	0x0002
        /*0012*/ 	.short	0x0010
        /*0014*/ 	.byte	0x00, 0xf0, 0x11, 0x00


	//----- nvinfo : EIATTR_KPARAM_INFO
	.align		4
.L_11:
        /*0018*/ 	.byte	0x04, 0x17
        /*001a*/ 	.short	(.L_13 - .L_12)
.L_12:
        /*001c*/ 	.word	0x00000000
        /*0020*/ 	.short	0x0001
        /*0022*/ 	.short	0x0008
        /*0024*/ 	.byte	0x00, 0xf4, 0x21, 0x00


	//----- nvinfo : EIATTR_KPARAM_INFO
	.align		4
.L_13:
        /*0028*/ 	.byte	0x04, 0x17
        /*002a*/ 	.short	(.L_15 - .L_14)
.L_14:
        /*002c*/ 	.word	0x00000000
        /*0030*/ 	.short	0x0000
        /*0032*/ 	.short	0x0000
        /*0034*/ 	.byte	0x00, 0xf4, 0x21, 0x00


	//----- nvinfo : EIATTR_SPARSE_MMA_MASK
	.align		4
.L_15:
        /*0038*/ 	.byte	0x03, 0x50
        /*003a*/ 	.short	0x0000


	//----- nvinfo : EIATTR_MAXREG_COUNT
	.align		4
        /*003c*/ 	.byte	0x03, 0x1b
        /*003e*/ 	.short	0x00ff


	//----- nvinfo : EIATTR_EXIT_INSTR_OFFSETS
	.align		4
        /*0040*/ 	.byte	0x04, 0x1c
        /*0042*/ 	.short	(.L_17 - .L_16)


	//   ....[0]....
.L_16:
        /*0044*/ 	.word	0x00000170


	//   ....[1]....
        /*0048*/ 	.word	0x00000190


	//----- nvinfo : EIATTR_REQNTID
	.align		4
.L_17:
        /*004c*/ 	.byte	0x04, 0x10
        /*004e*/ 	.short	(.L_19 - .L_18)
.L_18:
        /*0050*/ 	.word	0x00000080
        /*0054*/ 	.word	0x00000001
        /*0058*/ 	.word	0x00000001


	//----- nvinfo : EIATTR_CBANK_PARAM_SIZE
	.align		4
.L_19:
        /*005c*/ 	.byte	0x03, 0x19
        /*005e*/ 	.short	0x0014


	//----- nvinfo : EIATTR_PARAM_CBANK
	.align		4
        /*0060*/ 	.byte	0x04, 0x0a
        /*0062*/ 	.short	(.L_21 - .L_20)
	.align		4
.L_20:
        /*0064*/ 	.word	index@(.nv.constant0.triton_poi_fused_convolution_0)
        /*0068*/ 	.short	0x0210
        /*006a*/ 	.short	0x0014


	//----- nvinfo : EIATTR_SW_WAR
	.align		4
.L_21:
        /*006c*/ 	.byte	0x04, 0x36
        /*006e*/ 	.short	(.L_23 - .L_22)
.L_22:
        /*0070*/ 	.word	0x00000008
.L_23:


//--------------------- .nv.callgraph             --------------------------
	.section	.nv.callgraph,"",@"SHT_CUDA_CALLGRAPH"
	.align	4
	.sectionentsize	8
	.align		4
        /*0000*/ 	.word	0x00000000
	.align		4
        /*0004*/ 	.word	0xffffffff
	.align		4
        /*0008*/ 	.word	0x00000000
	.align		4
        /*000c*/ 	.word	0xfffffffe
	.align		4
        /*0010*/ 	.word	0x00000000
	.align		4
        /*0014*/ 	.word	0xfffffffd
	.align		4
        /*0018*/ 	.word	0x00000000
	.align		4
        /*001c*/ 	.word	0xfffffffc


//--------------------- .text.triton_poi_fused_convolution_0 --------------------------
	.section	.text.triton_poi_fused_convolution_0,"ax",@progbits
	.align	128
        .global         triton_poi_fused_convolution_0
        .type           triton_poi_fused_convolution_0,@function
        .size           triton_poi_fused_convolution_0,(.L_x_1 - triton_poi_fused_convolution_0)
        .other          triton_poi_fused_convolution_0,@"STO_CUDA_ENTRY STV_DEFAULT"
triton_poi_fused_convolution_0:
.text.triton_poi_fused_convolution_0:
[----:B------:R-:W0:Y:S02]  /*0000*/  LDC R1, c[0x0][0x28] ;  /* 0x00000a00ff017b82 */ /* 0x000e240000000800 */
[----:B------:R-:W1:Y:S01]  /*0010*/  S2R R0, SR_TID.X ;  /* 0x0000000000007919 */ /* 0x000e620000002100 */
[----:B------:R-:W2:Y:S01]  /*0020*/  LDC.64 R2, c[0x0][0x210] ;  /* 0x00008400ff027b82 */ /* 0x000ea20000000a00 */
[----:B------:R-:W-:Y:S01]  /*0030*/  ULDC.64 UR4, c[0x0][0x208] ;  /* 0x0000820000047ab9 */ /* 0x000fe20000000a00 */
[----:B------:R-:W3:Y:S01]  /*0040*/  S2R R7, SR_CTAID.X ;  /* 0x0000000000077919 */ /* 0x000ee20000002500 */
[----:B-1----:R-:W-:Y:S02]  /*0050*/  LOP3.LUT R0, R0, 0x7f, RZ, 0xc0, !PT ;  /* 0x0000007f00007812 */ /* 0x002fe400078ec0ff */
[----:B---3--:R-:W-:-:S03]  /*0060*/  SHF.R.S32.HI R4, RZ, 0x18, R7 ;  /* 0x00000018ff047819 */ /* 0x008fc60000011407 */
[----:B------:R-:W-:Y:S01]  /*0070*/  IMAD R7, R7, 0x80, R0 ;  /* 0x0000008007077824 */ /* 0x000fe200078e0200 */
[----:B------:R-:W-:-:S03]  /*0080*/  SGXT R0, R4, 0x1 ;  /* 0x000000010400781a */ /* 0x000fc60000000200 */
[C---:B--2---:R-:W-:Y:S01]  /*0090*/  IMAD.WIDE R2, R7.reuse, 0x4, R2 ;  /* 0x0000000407027825 */ /* 0x044fe200078e0202 */
[----:B------:R-:W1:Y:S01]  /*00a0*/  LDC.64 R4, c[0x0][0x218] ;  /* 0x00008600ff047b82 */ /* 0x000e620000000a00 */
[----:B------:R-:W-:Y:S02]  /*00b0*/  ISETP.GE.AND P0, PT, R7, 0x100, PT ;  /* 0x000001000700780c */ /* 0x000fe40003f06270 */
[----:B------:R-:W-:Y:S01]  /*00c0*/  LEA.HI R0, R0, R7, RZ, 0x4 ;  /* 0x0000000700007211 */ /* 0x000fe200078f20ff */
[----:B------:R-:W-:-:S03]  /*00d0*/  IMAD.MOV.U32 R7, RZ, RZ, RZ ;  /* 0x000000ffff077224 */ /* 0x000fc600078e00ff */
[----:B------:R-:W-:-:S04]  /*00e0*/  SHF.R.S32.HI R0, RZ, 0x4, R0 ;  /* 0x00000004ff007819 */ /* 0x000fc80000011400 */
[----:B------:R-:W-:-:S04]  /*00f0*/  LEA.HI R6, R0, R0, RZ, 0x2 ;  /* 0x0000000000067211 */ /* 0x000fc800078f10ff */
[----:B------:R-:W-:-:S05]  /*0100*/  LOP3.LUT R9, R6, 0xfffffffc, RZ, 0xc0, !PT ;  /* 0xfffffffc06097812 */ /* 0x000fca00078ec0ff */
[----:B------:R-:W-:Y:S02]  /*0110*/  IMAD.IADD R9, R0, 0x1, -R9 ;  /* 0x0000000100097824 */ /* 0x000fe400078e0a09 */
[----:B------:R-:W-:Y:S02]  /*0120*/  IMAD.MOV.U32 R0, RZ, RZ, RZ ;  /* 0x000000ffff007224 */ /* 0x000fe400078e00ff */
[----:B-1----:R-:W-:-:S04]  /*0130*/  IMAD.WIDE R4, R9, 0x4, R4 ;  /* 0x0000000409047825 */ /* 0x002fc800078e0204 */
[----:B------:R-:W2:Y:S04]  /*0140*/  @!P0 LDG.E R0, desc[UR4][R2.64] ;  /* 0x0000000402008981 */ /* 0x000ea8000c1e1900 */
[----:B------:R-:W2:Y:S02]  /*0150*/  @!P0 LDG.E.EL R7, desc[UR4][R4.64] ;  /* 0x0000000404078981 */ /* 0x000ea4000c2e1900 */
[----:B--2---:R-:W-:Y:S01]  /*0160*/  FADD R7, R7, R0 ;  /* 0x0000000007077221 */ /* 0x004fe20000000000 */
[----:B------:R-:W-:Y:S06]  /*0170*/  @P0 EXIT ;  /* 0x000000000000094d */ /* 0x000fec0003800000 */
[----:B------:R-:W-:Y:S01]  /*0180*/  STG.E desc[UR4][R2.64], R7 ;  /* 0x0000000702007986 */ /* 0x000fe2000c101904 */
[----:B------:R-:W-:Y:S05]  /*0190*/  EXIT ;  /* 0x000000000000794d */ /* 0x000fea0003800000 */
.L_x_0:
[----:B------:R-:W-:-:S00]  /*01a0*/  BRA `(.L_x_0) ;  /* 0xfffffffc00fc7947 */ /* 0x000fc0000383ffff */
[----:B------:R-:W-:-:S00]  /*01b0*/  NOP ;  /* 0x0000000000007918 */ /* 0x000fc00000000000 */
        /* <DEDUP_REMOVED lines=12> */
.L_x_1:


//--------------------- .nv.constant0.triton_poi_fused_convolution_0 --------------------------
	.section	.nv.constant0.triton_poi_fused_convolution_0,"a",@progbits
	.sectionflags	@""
	.align	4
.nv.constant0.triton_poi_fused_convolution_0:
	.zero		548
